	.headerflags	@"EF_CUDA_TEXMODE_UNIFIED EF_CUDA_64BIT_ADDRESS EF_CUDA_ACCELERATORS EF_CUDA_SM90 EF_CUDA_VIRTUAL_SM(EF_CUDA_SM90)"
	.elftype	@"ET_EXEC"


//--------------------- .nv.info                  --------------------------
	.section	.nv.info,"",@"SHT_CUDA_INFO"
	.align	4


	//----- nvinfo : EIATTR_REGCOUNT
	.align		4
        /*0000*/ 	.byte	0x04, 0x2f
        /*0002*/ 	.short	(.L_2 - .L_1)
	.align		4
.L_1:
        /*0004*/ 	.word	index@(triton_poi_fused_add_convolution_elu_37)
        /*0008*/ 	.word	0x00000022


	//----- nvinfo : EIATTR_MIN_STACK_SIZE
	.align		4
.L_2:
        /*000c*/ 	.byte	0x04, 0x12
        /*000e*/ 	.short	(.L_4 - .L_3)
	.align		4
.L_3:
        /*0010*/ 	.word	index@(triton_poi_fused_add_convolution_elu_37)
        /*0014*/ 	.word	0x00000000


	//----- nvinfo : EIATTR_FRAME_SIZE
	.align		4
.L_4:
        /*0018*/ 	.byte	0x04, 0x11
        /*001a*/ 	.short	(.L_6 - .L_5)
	.align		4
.L_5:
        /*001c*/ 	.word	index@(triton_poi_fused_add_convolution_elu_37)
        /*0020*/ 	.word	0x00000000


	//----- nvinfo : EIATTR_MIN_STACK_SIZE
	.align		4
.L_6:
        /*0024*/ 	.byte	0x04, 0x12
        /*0026*/ 	.short	(.L_8 - .L_7)
	.align		4
.L_7:
        /*0028*/ 	.word	index@(triton_poi_fused_add_convolution_elu_37)
        /*002c*/ 	.word	0x00000000
.L_8:


//--------------------- .nv.info.triton_poi_fused_add_convolution_elu_37 --------------------------
	.section	.nv.info.triton_poi_fused_add_convolution_elu_37,"",@"SHT_CUDA_INFO"
	.sectionflags	@""
	.align	4


	//----- nvinfo : EIATTR_CUDA_API_VERSION
	.align		4
        /*0000*/ 	.byte	0x04, 0x37
        /*0002*/ 	.short	(.L_10 - .L_9)
.L_9:
        /*0004*/ 	.word	0x0000007c


	//----- nvinfo : EIATTR_KPARAM_INFO
	.align		4
.L_10:
        /*0008*/ 	.byte	0x04, 0x17
        /*000a*/ 	.short	(.L_12 - .L_11)
.L_11:
        /*000c*/ 	.word	0x00000000
        /*0010*/ 	.short	0x0004
        /*0012*/ 	.short	0x0020
        /*0014*/ 	.byte	0x00, 0xf0, 0x11, 0x00


	//----- nvinfo : EIATTR_KPARAM_INFO
	.align		4
.L_12:
        /*0018*/ 	.byte	0x04, 0x17
        /*001a*/ 	.short	(.L_14 - .L_13)
.L_13:
        /*001c*/ 	.word	0x00000000
        /*0020*/ 	.short	0x0003
        /*0022*/ 	.short	0x0018
        /*0024*/ 	.byte	0x00, 0xf4, 0x21, 0x00


	//----- nvinfo : EIATTR_KPARAM_INFO
	.align		4
.L_14:
        /*0028*/ 	.byte	0x04, 0x17
        /*002a*/ 	.short	(.L_16 - .L_15)
.L_15:
        /*002c*/ 	.word	0x00000000
        /*0030*/ 	.short	0x0002
        /*0032*/ 	.short	0x0010
        /*0034*/ 	.byte	0x00, 0xf4, 0x21, 0x00


	//----- nvinfo : EIATTR_KPARAM_INFO
	.align		4
.L_16:
        /*0038*/ 	.byte	0x04, 0x17
        /*003a*/ 	.short	(.L_18 - .L_17)
.L_17:
        /*003c*/ 	.word	0x00000000
        /*0040*/ 	.short	0x0001
        /*0042*/ 	.short	0x0008
        /*0044*/ 	.byte	0x00, 0xf4, 0x21, 0x00


	//----- nvinfo : EIATTR_KPARAM_INFO
	.align		4
.L_18:
        /*0048*/ 	.byte	0x04, 0x17
        /*004a*/ 	.short	(.L_20 - .L_19)
.L_19:
        /*004c*/ 	.word	0x00000000
        /*0050*/ 	.short	0x0000
        /*0052*/ 	.short	0x0000
        /*0054*/ 	.byte	0x00, 0xf4, 0x21, 0x00


	//----- nvinfo : EIATTR_SPARSE_MMA_MASK
	.align		4
.L_20:
        /*0058*/ 	.byte	0x03, 0x50
        /*005a*/ 	.short	0x0000


	//----- nvinfo : EIATTR_MAXREG_COUNT
	.align		4
        /*005c*/ 	.byte	0x03, 0x1b
        /*005e*/ 	.short	0x00ff


	//----- nvinfo : EIATTR_EXIT_INSTR_OFFSETS
	.align		4
        /*0060*/ 	.byte	0x04, 0x1c
        /*0062*/ 	.short	(.L_22 - .L_21)


	//   ....[0]....
.L_21:
        /*0064*/ 	.word	0x00001220


	//----- nvinfo : EIATTR_REQNTID
	.align		4
.L_22:
        /*0068*/ 	.byte	0x04, 0x10
        /*006a*/ 	.short	(.L_24 - .L_23)
.L_23:
        /*006c*/ 	.word	0x00000080
        /*0070*/ 	.word	0x00000001
        /*0074*/ 	.word	0x00000001


	//----- nvinfo : EIATTR_CBANK_PARAM_SIZE
	.align		4
.L_24:
        /*0078*/ 	.byte	0x03, 0x19
        /*007a*/ 	.short	0x0024


	//----- nvinfo : EIATTR_PARAM_CBANK
	.align		4
        /*007c*/ 	.byte	0x04, 0x0a
        /*007e*/ 	.short	(.L_26 - .L_25)
	.align		4
.L_25:
        /*0080*/ 	.word	index@(.nv.constant0.triton_poi_fused_add_convolution_elu_37)
        /*0084*/ 	.short	0x0210
        /*0086*/ 	.short	0x0024


	//----- nvinfo : EIATTR_SW_WAR
	.align		4
.L_26:
        /*0088*/ 	.byte	0x04, 0x36
        /*008a*/ 	.short	(.L_28 - .L_27)
.L_27:
        /*008c*/ 	.word	0x00000008
.L_28:


//--------------------- .nv.callgraph             --------------------------
	.section	.nv.callgraph,"",@"SHT_CUDA_CALLGRAPH"
	.align	4
	.sectionentsize	8
	.align		4
        /*0000*/ 	.word	0x00000000
	.align		4
        /*0004*/ 	.word	0xffffffff
	.align		4
        /*0008*/ 	.word	0x00000000
	.align		4
        /*000c*/ 	.word	0xfffffffe
	.align		4
        /*0010*/ 	.word	0x00000000
	.align		4
        /*0014*/ 	.word	0xfffffffd
	.align		4
        /*0018*/ 	.word	0x00000000
	.align		4
        /*001c*/ 	.word	0xfffffffc


//--------------------- .nv.constant4             --------------------------
	.section	.nv.constant4,"a",@progbits
	.align	8
	.align		8
.nv.constant4:
        /*0000*/ 	.dword	_$_str


//--------------------- .text.triton_poi_fused_add_convolution_elu_37 --------------------------
	.section	.text.triton_poi_fused_add_convolution_elu_37,"ax",@progbits
	.align	128
        .global         triton_poi_fused_add_convolution_elu_37
        .type           triton_poi_fused_add_convolution_elu_37,@function
        .size           triton_poi_fused_add_convolution_elu_37,(.L_x_1 - triton_poi_fused_add_convolution_elu_37)
        .other          triton_poi_fused_add_convolution_elu_37,@"STO_CUDA_ENTRY STV_DEFAULT"
triton_poi_fused_add_convolution_elu_37:
.text.triton_poi_fused_add_convolution_elu_37:
[----:B------:R-:W-:Y:S01]  /*0000*/  LDC R1, c[0x0][0x28] ;  /* 0x00000a00ff017b82 */ /* 0x000fe20000000800 */
[----:B------:R-:W1:Y:S07]  /*0010*/  S2R R0, SR_TID.X ;  /* 0x0000000000007919 */ /* 0x000e6e0000002100 */
[----:B------:R-:W2:Y:S01]  /*0020*/  LDC.64 R18, c[0x0][0x218] ;  /* 0x00008600ff127b82 */ /* 0x000ea20000000a00 */
[----:B------:R-:W-:Y:S01]  /*0030*/  ULDC.64 UR4, c[0x0][0x208] ;  /* 0x0000820000047ab9 */ /* 0x000fe20000000a00 */
[----:B------:R-:W3:Y:S06]  /*0040*/  S2R R5, SR_CTAID.X ;  /* 0x0000000000057919 */ /* 0x000eec0000002500 */
[----:B------:R-:W4:Y:S08]  /*0050*/  LDC.64 R30, c[0x0][0x210] ;  /* 0x00008400ff1e7b82 */ /* 0x000f300000000a00 */
[----:B------:R-:W5:Y:S01]  /*0060*/  LDC.64 R8, c[0x0][0x220] ;  /* 0x00008800ff087b82 */ /* 0x000f620000000a00 */
[----:B-1----:R-:W-:-:S02]  /*0070*/  SHF.L.U32 R0, R0, 0x2, RZ ;  /* 0x0000000200007819 */ /* 0x002fc400000006ff */
[----:B---3--:R-:W-:Y:S02]  /*0080*/  SHF.R.S32.HI R3, RZ, 0x15, R5 ;  /* 0x00000015ff037819 */ /* 0x008fe40000011405 */
[----:B------:R-:W-:Y:S02]  /*0090*/  LOP3.LUT R0, R0, 0x1fc, RZ, 0xc0, !PT ;  /* 0x000001fc00007812 */ /* 0x000fe400078ec0ff */
[----:B------:R-:W-:Y:S02]  /*00a0*/  SGXT R3, R3, 0x1 ;  /* 0x000000010303781a */ /* 0x000fe40000000200 */
[----:B------:R-:W-:-:S04]  /*00b0*/  LEA R0, R5, R0, 0xa ;  /* 0x0000000005007211 */ /* 0x000fc800078e50ff */
[-C--:B------:R-:W-:Y:S01]  /*00c0*/  LEA.HI R2, R3, R0.reuse, RZ, 0xc ;  /* 0x0000000003027211 */ /* 0x080fe200078f60ff */
[----:B----4-:R-:W-:Y:S01]  /*00d0*/  IMAD.WIDE R30, R0, 0x4, R30 ;  /* 0x00000004001e7825 */ /* 0x010fe200078e021e */
[----:B------:R-:W-:Y:S02]  /*00e0*/  SHF.R.S32.HI R5, RZ, 0x1f, R0 ;  /* 0x0000001fff057819 */ /* 0x000fe40000011400 */
[----:B------:R-:W-:Y:S02]  /*00f0*/  SHF.R.S32.HI R2, RZ, 0xc, R2 ;  /* 0x0000000cff027819 */ /* 0x000fe40000011402 */
[----:B------:R-:W-:Y:S02]  /*0100*/  LEA.HI R6, R5, R0, RZ, 0x12 ;  /* 0x0000000005067211 */ /* 0x000fe400078f90ff */
[----:B------:R-:W-:Y:S02]  /*0110*/  LEA.HI R4, R2, R2, RZ, 0x6 ;  /* 0x0000000202047211 */ /* 0x000fe400078f30ff */
[----:B------:R-:W-:-:S02]  /*0120*/  LOP3.LUT R7, R6, 0xfffc0000, RZ, 0xc0, !PT ;  /* 0xfffc000006077812 */ /* 0x000fc400078ec0ff */
[----:B------:R-:W-:Y:S02]  /*0130*/  LOP3.LUT R5, R4, 0xffffffc0, RZ, 0xc0, !PT ;  /* 0xffffffc004057812 */ /* 0x000fe400078ec0ff */
[----:B------:R-:W-:Y:S02]  /*0140*/  SHF.L.U32 R4, R6, 0x1, RZ ;  /* 0x0000000106047819 */ /* 0x000fe400000006ff */
[----:B------:R-:W-:Y:S02]  /*0150*/  IADD3 R5, R2, -R5, RZ ;  /* 0x8000000502057210 */ /* 0x000fe40007ffe0ff */
[----:B------:R-:W-:-:S03]  /*0160*/  LOP3.LUT R4, R4, 0xfff80000, RZ, 0xc0, !PT ;  /* 0xfff8000004047812 */ /* 0x000fc600078ec0ff */
[----:B--2---:R-:W-:Y:S01]  /*0170*/  IMAD.WIDE R10, R5, 0x4, R18 ;  /* 0x00000004050a7825 */ /* 0x004fe200078e0212 */
[----:B------:R-:W-:Y:S02]  /*0180*/  IADD3 R13, R4, R0, -R7 ;  /* 0x00000000040d7210 */ /* 0x000fe40007ffe807 */
[----:B------:R-:W2:Y:S03]  /*0190*/  LDG.E.128 R4, desc[UR4][R30.64] ;  /* 0x000000041e047981 */ /* 0x000ea6000c1e1d00 */
[----:B-----5:R-:W-:Y:S01]  /*01a0*/  IMAD.WIDE R12, R13, 0x4, R8 ;  /* 0x000000040d0c7825 */ /* 0x020fe200078e0208 */
[----:B------:R-:W2:Y:S05]  /*01b0*/  LDG.E.EL R11, desc[UR4][R10.64] ;  /* 0x000000040a0b7981 */ /* 0x000eaa000c2e1900 */
[----:B------:R-:W3:Y:S01]  /*01c0*/  LDG.E.128 R12, desc[UR4][R12.64] ;  /* 0x000000040c0c7981 */ /* 0x000ee2000c1e1d00 */
[--C-:B--2---:R-:W-:Y:S01]  /*01d0*/  FADD R7, R7, R11.reuse ;  /* 0x0000000b07077221 */ /* 0x104fe20000000000 */
[--C-:B------:R-:W-:Y:S01]  /*01e0*/  FADD R6, R6, R11.reuse ;  /* 0x0000000b06067221 */ /* 0x100fe20000000000 */
[----:B------:R-:W-:-:S02]  /*01f0*/  FADD R5, R5, R11 ;  /* 0x0000000b05057221 */ /* 0x000fc40000000000 */
[----:B---3--:R-:W-:-:S04]  /*0200*/  FADD R21, R15, R7 ;  /* 0x000000070f157221 */ /* 0x008fc80000000000 */
[C---:B------:R-:W-:Y:S01]  /*0210*/  FMUL R20, R21.reuse, 1.4426950216293334961 ;  /* 0x3fb8aa3b15147820 */ /* 0x040fe20000400000 */
[----:B------:R-:W-:-:S03]  /*0220*/  FADD.FTZ R2, |R21|, -RZ ;  /* 0x800000ff15027221 */ /* 0x000fc60000010200 */
[----:B------:R-:W1:Y:S02]  /*0230*/  FRND R16, R20 ;  /* 0x0000001400107307 */ /* 0x000e640000201000 */
[----:B------:R-:W-:Y:S01]  /*0240*/  FSETP.GEU.AND P0, PT, R2, 0.40999999642372131348, PT ;  /* 0x3ed1eb850200780b */ /* 0x000fe20003f0e000 */
[----:B------:R-:W-:-:S03]  /*0250*/  HFMA2.MMA R2, -RZ, RZ, 0.83837890625, -4044 ;  /* 0x3ab5ebe6ff027435 */ /* 0x000fc600000001ff */
[----:B-1----:R-:W-:-:S04]  /*0260*/  FSEL R16, R16, RZ, P0 ;  /* 0x000000ff10107208 */ /* 0x002fc80000000000 */
[C---:B------:R-:W-:Y:S01]  /*0270*/  FSETP.NEU.AND P3, PT, R16.reuse, 128, PT ;  /* 0x430000001000780b */ /* 0x040fe20003f6d000 */
[----:B------:R-:W-:-:S03]  /*0280*/  FFMA.FTZ R17, -R16, 0.693145751953125, R21 ;  /* 0x3f31720010117823 */ /* 0x000fc60000010115 */
[C---:B------:R-:W-:Y:S01]  /*0290*/  FSEL R24, R16.reuse, 127, P3 ;  /* 0x42fe000010187808 */ /* 0x040fe20001800000 */
[----:B------:R-:W-:-:S04]  /*02a0*/  FFMA.FTZ R17, -R16, 1.428606765330187045e-06, R17 ;  /* 0x35bfbe8e10117823 */ /* 0x000fc80000010111 */
[----:B------:R-:W-:-:S04]  /*02b0*/  FFMA.FTZ R10, R17, R2, 0.0083824126049876213074 ;  /* 0x3c095663110a7423 */ /* 0x000fc80000010002 */
[C---:B------:R-:W-:Y:S02]  /*02c0*/  FFMA.FTZ R22, R17.reuse, R10, 0.041667830199003219604 ;  /* 0x3d2aabe311167423 */ /* 0x040fe4000001000a */
[----:B------:R-:W1:Y:S02]  /*02d0*/  MUFU.EX2 R10, R24 ;  /* 0x00000018000a7308 */ /* 0x000e640000000800 */
[----:B------:R-:W-:-:S04]  /*02e0*/  FFMA.FTZ R22, R17, R22, 0.16666397452354431152 ;  /* 0x3e2aa9f611167423 */ /* 0x000fc80000010016 */
[----:B------:R-:W-:Y:S01]  /*02f0*/  FFMA.FTZ R20, R17, R22, 0.49999994039535522461 ;  /* 0x3efffffe11147423 */ /* 0x000fe20000010016 */
[----:B------:R-:W-:-:S03]  /*0300*/  IADD3 R22, R0, 0x200, RZ ;  /* 0x0000020000167810 */ /* 0x000fc60007ffe0ff */
[----:B------:R-:W-:Y:S01]  /*0310*/  FMUL R20, R17, R20 ;  /* 0x0000001411147220 */ /* 0x000fe20000400000 */
[----:B------:R-:W-:Y:S02]  /*0320*/  SHF.R.S32.HI R23, RZ, 0x1f, R22 ;  /* 0x0000001fff177819 */ /* 0x000fe40000011416 */
[----:B------:R-:W-:Y:S01]  /*0330*/  LEA.HI R3, R3, R22, RZ, 0xc ;  /* 0x0000001603037211 */ /* 0x000fe200078f60ff */
[----:B------:R-:W-:Y:S01]  /*0340*/  FFMA.FTZ R17, R17, R20, R17 ;  /* 0x0000001411117223 */ /* 0x000fe20000010011 */
[----:B------:R-:W-:Y:S01]  /*0350*/  LEA.HI R23, R23, R22, RZ, 0x12 ;  /* 0x0000001617177211 */ /* 0x000fe200078f90ff */
[C---:B-1----:R-:W-:Y:S01]  /*0360*/  FADD R25, R10.reuse, -1 ;  /* 0xbf8000000a197421 */ /* 0x042fe20000000000 */
[----:B------:R-:W-:Y:S02]  /*0370*/  SHF.R.S32.HI R3, RZ, 0xc, R3 ;  /* 0x0000000cff037819 */ /* 0x000fe40000011403 */
[C---:B------:R-:W-:Y:S01]  /*0380*/  SHF.L.U32 R20, R23.reuse, 0x1, RZ ;  /* 0x0000000117147819 */ /* 0x040fe200000006ff */
[----:B------:R-:W-:Y:S01]  /*0390*/  FFMA.FTZ R10, R10, R17, R25 ;  /* 0x000000110a0a7223 */ /* 0x000fe20000010019 */
[----:B------:R-:W-:-:S02]  /*03a0*/  LOP3.LUT R17, R23, 0xfffc0000, RZ, 0xc0, !PT ;  /* 0xfffc000017117812 */ /* 0x000fc400078ec0ff */
[----:B------:R-:W-:Y:S01]  /*03b0*/  LOP3.LUT R23, R20, 0xfff80000, RZ, 0xc0, !PT ;  /* 0xfff8000014177812 */ /* 0x000fe200078ec0ff */
[----:B------:R-:W-:-:S03]  /*03c0*/  FADD R20, R14, R6 ;  /* 0x000000060e147221 */ /* 0x000fc60000000000 */
[----:B------:R-:W-:Y:S01]  /*03d0*/  IADD3 R17, R23, R22, -R17 ;  /* 0x0000001617117210 */ /* 0x000fe20007ffe811 */
[C---:B------:R-:W-:Y:S01]  /*03e0*/  FMUL R23, R20.reuse, 1.4426950216293334961 ;  /* 0x3fb8aa3b14177820 */ /* 0x040fe20000400000 */
[----:B------:R-:W-:-:S03]  /*03f0*/  FADD.FTZ R22, |R20|, -RZ ;  /* 0x800000ff14167221 */ /* 0x000fc60000010200 */
[----:B------:R-:W1:Y:S02]  /*0400*/  FRND R25, R23 ;  /* 0x0000001700197307 */ /* 0x000e640000201000 */
[----:B------:R-:W-:Y:S02]  /*0410*/  FSETP.GEU.AND P0, PT, R22, 0.40999999642372131348, PT ;  /* 0x3ed1eb851600780b */ /* 0x000fe40003f0e000 */
[----:B------:R-:W-:-:S04]  /*0420*/  LEA.HI R22, R3, R3, RZ, 0x6 ;  /* 0x0000000303167211 */ /* 0x000fc800078f30ff */
[----:B------:R-:W-:-:S04]  /*0430*/  LOP3.LUT R22, R22, 0xffffffc0, RZ, 0xc0, !PT ;  /* 0xffffffc016167812 */ /* 0x000fc800078ec0ff */
[----:B------:R-:W-:Y:S02]  /*0440*/  IADD3 R3, R3, -R22, RZ ;  /* 0x8000001603037210 */ /* 0x000fe40007ffe0ff */
[----:B-1----:R-:W-:-:S03]  /*0450*/  FSEL R25, R25, RZ, P0 ;  /* 0x000000ff19197208 */ /* 0x002fc60000000000 */
[----:B------:R-:W-:Y:S01]  /*0460*/  IMAD.WIDE R18, R3, 0x4, R18 ;  /* 0x0000000403127825 */ /* 0x000fe200078e0212 */
[----:B------:R-:W-:-:S03]  /*0470*/  FSETP.NEU.AND P1, PT, R25, 128, PT ;  /* 0x430000001900780b */ /* 0x000fc60003f2d000 */
[C---:B------:R-:W-:Y:S01]  /*0480*/  FFMA.FTZ R22, -R25.reuse, 0.693145751953125, R20 ;  /* 0x3f31720019167823 */ /* 0x040fe20000010114 */
[----:B------:R-:W-:-:S03]  /*0490*/  FSEL R23, R25, 127, P1 ;  /* 0x42fe000019177808 */ /* 0x000fc60000800000 */
[----:B------:R-:W-:Y:S01]  /*04a0*/  FFMA.FTZ R3, -R25, 1.428606765330187045e-06, R22 ;  /* 0x35bfbe8e19037823 */ /* 0x000fe20000010116 */
[----:B------:R-:W1:Y:S03]  /*04b0*/  MUFU.EX2 R24, R23 ;  /* 0x0000001700187308 */ /* 0x000e660000000800 */
[----:B------:R-:W-:-:S04]  /*04c0*/  FFMA.FTZ R22, R3, R2, 0.0083824126049876213074 ;  /* 0x3c09566303167423 */ /* 0x000fc80000010002 */
[----:B------:R-:W-:-:S04]  /*04d0*/  FFMA.FTZ R22, R3, R22, 0.041667830199003219604 ;  /* 0x3d2aabe303167423 */ /* 0x000fc80000010016 */
[----:B------:R-:W-:Y:S01]  /*04e0*/  FFMA.FTZ R22, R3, R22, 0.16666397452354431152 ;  /* 0x3e2aa9f603167423 */ /* 0x000fe20000010016 */
[----:B------:R-:W-:Y:S01]  /*04f0*/  FADD R4, R4, R11 ;  /* 0x0000000b04047221 */ /* 0x000fe20000000000 */
[----:B------:R-:W-:Y:S01]  /*0500*/  IMAD.WIDE R8, R17, 0x4, R8 ;  /* 0x0000000411087825 */ /* 0x000fe200078e0208 */
[----:B------:R-:W-:-:S03]  /*0510*/  FSETP.GT.AND P2, PT, R7, -R15, PT ;  /* 0x8000000f0700720b */ /* 0x000fc60003f44000 */
[----:B------:R-:W-:Y:S01]  /*0520*/  FFMA.FTZ R22, R3, R22, 0.49999994039535522461 ;  /* 0x3efffffe03167423 */ /* 0x000fe20000010016 */
[----:B------:R-:W-:Y:S01]  /*0530*/  FSETP.NEU.AND P5, PT, R21, RZ, PT ;  /* 0x000000ff1500720b */ /* 0x000fe20003fad000 */
[----:B-1----:R-:W-:Y:S01]  /*0540*/  FADD R27, R24, -1 ;  /* 0xbf800000181b7421 */ /* 0x002fe20000000000 */
[----:B------:R-:W-:Y:S01]  /*0550*/  FSEL R16, R16, 127, P3 ;  /* 0x42fe000010107808 */ /* 0x000fe20001800000 */
[C---:B------:R-:W-:Y:S01]  /*0560*/  FMUL R22, R3.reuse, R22 ;  /* 0x0000001603167220 */ /* 0x040fe20000400000 */
[----:B------:R-:W-:Y:S01]  /*0570*/  @!P3 FADD R10, R10, R10 ;  /* 0x0000000a0a0ab221 */ /* 0x000fe20000000000 */
[----:B------:R1:W2:Y:S02]  /*0580*/  LDG.E.EL R23, desc[UR4][R18.64] ;  /* 0x0000000412177981 */ /* 0x0002a4000c2e1900 */
[----:B------:R-:W-:-:S04]  /*0590*/  FFMA.FTZ R3, R3, R22, R3 ;  /* 0x0000001603037223 */ /* 0x000fc80000010003 */
[----:B------:R-:W-:Y:S01]  /*05a0*/  FFMA.FTZ R24, R24, R3, R27 ;  /* 0x0000000318187223 */ /* 0x000fe2000001001b */
[----:B------:R-:W-:-:S04]  /*05b0*/  FADD R3, R13, R5 ;  /* 0x000000050d037221 */ /* 0x000fc80000000000 */
[----:B------:R-:W-:-:S06]  /*05c0*/  FMUL R22, R3, 1.4426950216293334961 ;  /* 0x3fb8aa3b03167820 */ /* 0x000fcc0000400000 */
[----:B------:R-:W3:Y:S01]  /*05d0*/  FRND R22, R22 ;  /* 0x0000001600167307 */ /* 0x000ee20000201000 */
[----:B------:R-:W-:-:S05]  /*05e0*/  FADD.FTZ R26, |R3|, -RZ ;  /* 0x800000ff031a7221 */ /* 0x000fca0000010200 */
[----:B------:R-:W-:-:S04]  /*05f0*/  FSETP.GEU.AND P0, PT, R26, 0.40999999642372131348, PT ;  /* 0x3ed1eb851a00780b */ /* 0x000fc80003f0e000 */
[----:B---3--:R-:W-:-:S05]  /*0600*/  FSEL R26, R22, RZ, P0 ;  /* 0x000000ff161a7208 */ /* 0x008fca0000000000 */
[----:B------:R-:W-:-:S04]  /*0610*/  FFMA.FTZ R11, -R26, 0.693145751953125, R3 ;  /* 0x3f3172001a0b7823 */ /* 0x000fc80000010103 */
[----:B------:R-:W-:-:S04]  /*0620*/  FFMA.FTZ R11, -R26, 1.428606765330187045e-06, R11 ;  /* 0x35bfbe8e1a0b7823 */ /* 0x000fc8000001010b */
[----:B------:R-:W-:-:S04]  /*0630*/  FFMA.FTZ R28, R11, R2, 0.0083824126049876213074 ;  /* 0x3c0956630b1c7423 */ /* 0x000fc80000010002 */
[----:B------:R-:W-:-:S04]  /*0640*/  FFMA.FTZ R28, R11, R28, 0.041667830199003219604 ;  /* 0x3d2aabe30b1c7423 */ /* 0x000fc8000001001c */
[----:B------:R-:W-:-:S04]  /*0650*/  FFMA.FTZ R28, R11, R28, 0.16666397452354431152 ;  /* 0x3e2aa9f60b1c7423 */ /* 0x000fc8000001001c */
[----:B------:R-:W-:Y:S01]  /*0660*/  FFMA.FTZ R28, R11, R28, 0.49999994039535522461 ;  /* 0x3efffffe0b1c7423 */ /* 0x000fe2000001001c */
[----:B------:R-:W-:-:S03]  /*0670*/  FADD R22, R12, R4 ;  /* 0x000000040c167221 */ /* 0x000fc60000000000 */
[----:B------:R-:W-:-:S04]  /*0680*/  FMUL R28, R11, R28 ;  /* 0x0000001c0b1c7220 */ /* 0x000fc80000400000 */
[----:B------:R-:W-:Y:S01]  /*0690*/  FFMA.FTZ R28, R11, R28, R11 ;  /* 0x0000001c0b1c7223 */ /* 0x000fe2000001000b */
[----:B------:R-:W-:Y:S01]  /*06a0*/  FMUL R11, R22, 1.4426950216293334961 ;  /* 0x3fb8aa3b160b7820 */ /* 0x000fe20000400000 */
[----:B------:R-:W-:-:S05]  /*06b0*/  FSETP.NEU.AND P4, PT, R26, 128, PT ;  /* 0x430000001a00780b */ /* 0x000fca0003f8d000 */
[----:B------:R-:W3:Y:S01]  /*06c0*/  FRND R11, R11 ;  /* 0x0000000b000b7307 */ /* 0x000ee20000201000 */
[----:B------:R-:W-:Y:S01]  /*06d0*/  FSEL R17, R26, 127, P4 ;  /* 0x42fe00001a117808 */ /* 0x000fe20002000000 */
[----:B------:R-:W-:-:S06]  /*06e0*/  FADD.FTZ R15, |R22|, -RZ ;  /* 0x800000ff160f7221 */ /* 0x000fcc0000010200 */
[----:B------:R-:W1:Y:S01]  /*06f0*/  MUFU.EX2 R27, R17 ;  /* 0x00000011001b7308 */ /* 0x000e620000000800 */
[----:B------:R-:W-:Y:S02]  /*0700*/  FSETP.GEU.AND P0, PT, R15, 0.40999999642372131348, PT ;  /* 0x3ed1eb850f00780b */ /* 0x000fe40003f0e000 */
[----:B------:R-:W-:Y:S02]  /*0710*/  FSETP.GT.AND P6, PT, R16, 128, PT ;  /* 0x430000001000780b */ /* 0x000fe40003fc4000 */
[----:B---3--:R-:W-:Y:S02]  /*0720*/  FSEL R29, R11, RZ, P0 ;  /* 0x000000ff0b1d7208 */ /* 0x008fe40000000000 */
[----:B------:R-:W-:Y:S02]  /*0730*/  FSEL R10, R10, +INF , !P6 ;  /* 0x7f8000000a0a7808 */ /* 0x000fe40007000000 */
[----:B------:R-:W-:Y:S01]  /*0740*/  FSETP.GEU.AND P0, PT, R16, -25, PT ;  /* 0xc1c800001000780b */ /* 0x000fe20003f0e000 */
[----:B------:R-:W-:Y:S01]  /*0750*/  FFMA.FTZ R16, -R29, 0.693145751953125, R22 ;  /* 0x3f3172001d107823 */ /* 0x000fe20000010116 */
[----:B------:R-:W-:Y:S01]  /*0760*/  FSETP.GT.AND P3, PT, R6, -R14, PT ;  /* 0x8000000e0600720b */ /* 0x000fe20003f64000 */
[----:B------:R-:W-:Y:S01]  /*0770*/  FADD R14, R21, R21 ;  /* 0x00000015150e7221 */ /* 0x000fe20000000000 */
[----:B-1----:R-:W-:Y:S01]  /*0780*/  FADD R18, R27, -1 ;  /* 0xbf8000001b127421 */ /* 0x002fe20000000000 */
[----:B------:R-:W-:Y:S01]  /*0790*/  @P5 FSEL R14, R10, -1, P0 ;  /* 0xbf8000000a0e5808 */ /* 0x000fe20000000000 */
[C---:B------:R-:W-:Y:S01]  /*07a0*/  FFMA.FTZ R11, -R29.reuse, 1.428606765330187045e-06, R16 ;  /* 0x35bfbe8e1d0b7823 */ /* 0x040fe20000010110 */
[----:B------:R-:W-:Y:S01]  /*07b0*/  FSETP.NEU.AND P5, PT, R29, 128, PT ;  /* 0x430000001d00780b */ /* 0x000fe20003fad000 */
[----:B------:R-:W-:-:S02]  /*07c0*/  FFMA.FTZ R27, R27, R28, R18 ;  /* 0x0000001c1b1b7223 */ /* 0x000fc40000010012 */
[----:B------:R-:W-:Y:S01]  /*07d0*/  FFMA.FTZ R10, R11, R2, 0.0083824126049876213074 ;  /* 0x3c0956630b0a7423 */ /* 0x000fe20000010002 */
[----:B------:R-:W-:-:S03]  /*07e0*/  FSEL R28, R29, 127, P5 ;  /* 0x42fe00001d1c7808 */ /* 0x000fc60002800000 */
[C---:B------:R-:W-:Y:S01]  /*07f0*/  FFMA.FTZ R10, R11.reuse, R10, 0.041667830199003219604 ;  /* 0x3d2aabe30b0a7423 */ /* 0x040fe2000001000a */
[----:B------:R-:W1:Y:S03]  /*0800*/  MUFU.EX2 R15, R28 ;  /* 0x0000001c000f7308 */ /* 0x000e660000000800 */
[----:B------:R-:W-:-:S04]  /*0810*/  FFMA.FTZ R10, R11, R10, 0.16666397452354431152 ;  /* 0x3e2aa9f60b0a7423 */ /* 0x000fc8000001000a */
[----:B------:R-:W-:-:S04]  /*0820*/  FFMA.FTZ R10, R11, R10, 0.49999994039535522461 ;  /* 0x3efffffe0b0a7423 */ /* 0x000fc8000001000a */
[----:B------:R-:W-:Y:S01]  /*0830*/  FMUL R10, R11, R10 ;  /* 0x0000000a0b0a7220 */ /* 0x000fe20000400000 */
[----:B-1----:R-:W-:-:S03]  /*0840*/  FADD R16, R15, -1 ;  /* 0xbf8000000f107421 */ /* 0x002fc60000000000 */
[----:B------:R-:W-:-:S04]  /*0850*/  FFMA.FTZ R10, R11, R10, R11 ;  /* 0x0000000a0b0a7223 */ /* 0x000fc8000001000b */
[----:B------:R-:W-:Y:S02]  /*0860*/  FFMA.FTZ R15, R15, R10, R16 ;  /* 0x0000000a0f0f7223 */ /* 0x000fe40000010010 */
[----:B------:R-:W2:Y:S04]  /*0870*/  LDG.E.128 R16, desc[UR4][R30.64+0x800] ;  /* 0x000800041e107981 */ /* 0x000ea8000c1e1d00 */
[----:B------:R-:W3:Y:S01]  /*0880*/  LDG.E.128 R8, desc[UR4][R8.64] ;  /* 0x0000000408087981 */ /* 0x000ee2000c1e1d00 */
[----:B------:R-:W-:Y:S01]  /*0890*/  FSEL R25, R25, 127, P1 ;  /* 0x42fe000019197808 */ /* 0x000fe20000800000 */
[----:B------:R-:W-:-:S03]  /*08a0*/  @!P1 FADD R24, R24, R24 ;  /* 0x0000001818189221 */ /* 0x000fc60000000000 */
[----:B------:R-:W-:-:S04]  /*08b0*/  FSETP.GT.AND P6, PT, R25, 128, PT ;  /* 0x430000001900780b */ /* 0x000fc80003fc4000 */
[----:B------:R-:W-:Y:S02]  /*08c0*/  FSEL R24, R24, +INF , !P6 ;  /* 0x7f80000018187808 */ /* 0x000fe40007000000 */
[----:B------:R-:W-:Y:S02]  /*08d0*/  FSETP.NEU.AND P6, PT, R20, RZ, PT ;  /* 0x000000ff1400720b */ /* 0x000fe40003fcd000 */
[----:B------:R-:W-:Y:S02]  /*08e0*/  FSETP.GEU.AND P1, PT, R25, -25, PT ;  /* 0xc1c800001900780b */ /* 0x000fe40003f2e000 */
[----:B------:R-:W-:Y:S02]  /*08f0*/  FSEL R26, R26, 127, P4 ;  /* 0x42fe00001a1a7808 */ /* 0x000fe40002000000 */
[----:B------:R-:W-:Y:S01]  /*0900*/  FSETP.GT.AND P0, PT, R5, -R13, PT ;  /* 0x8000000d0500720b */ /* 0x000fe20003f04000 */
[----:B------:R-:W-:Y:S01]  /*0910*/  FADD R13, R20, R20 ;  /* 0x00000014140d7221 */ /* 0x000fe20000000000 */
[----:B------:R-:W-:-:S05]  /*0920*/  @!P4 FADD R27, R27, R27 ;  /* 0x0000001b1b1bc221 */ /* 0x000fca0000000000 */
[----:B------:R-:W-:Y:S02]  /*0930*/  @P6 FSEL R13, R24, -1, P1 ;  /* 0xbf800000180d6808 */ /* 0x000fe40000800000 */
[----:B------:R-:W-:-:S04]  /*0940*/  FSETP.GT.AND P6, PT, R26, 128, PT ;  /* 0x430000001a00780b */ /* 0x000fc80003fc4000 */
[----:B------:R-:W-:Y:S02]  /*0950*/  FSEL R27, R27, +INF , !P6 ;  /* 0x7f8000001b1b7808 */ /* 0x000fe40007000000 */
[C---:B------:R-:W-:Y:S02]  /*0960*/  FSETP.NEU.AND P6, PT, R3.reuse, RZ, PT ;  /* 0x000000ff0300720b */ /* 0x040fe40003fcd000 */
[----:B------:R-:W-:Y:S02]  /*0970*/  FSETP.GEU.AND P4, PT, R26, -25, PT ;  /* 0xc1c800001a00780b */ /* 0x000fe40003f8e000 */
[----:B------:R-:W-:Y:S01]  /*0980*/  FSETP.GT.AND P1, PT, R4, -R12, PT ;  /* 0x8000000c0400720b */ /* 0x000fe20003f24000 */
[----:B------:R-:W-:Y:S01]  /*0990*/  FADD R12, R3, R3 ;  /* 0x00000003030c7221 */ /* 0x000fe20000000000 */
[----:B------:R-:W-:Y:S01]  /*09a0*/  FSEL R29, R29, 127, P5 ;  /* 0x42fe00001d1d7808 */ /* 0x000fe20002800000 */
[----:B------:R-:W-:-:S06]  /*09b0*/  @!P5 FADD R15, R15, R15 ;  /* 0x0000000f0f0fd221 */ /* 0x000fcc0000000000 */
[----:B------:R-:W-:Y:S02]  /*09c0*/  @P6 FSEL R12, R27, -1, P4 ;  /* 0xbf8000001b0c6808 */ /* 0x000fe40002000000 */
[C---:B------:R-:W-:Y:S02]  /*09d0*/  FSETP.NEU.AND P4, PT, R22.reuse, RZ, PT ;  /* 0x000000ff1600720b */ /* 0x040fe40003f8d000 */
[C---:B------:R-:W-:Y:S02]  /*09e0*/  FSETP.GT.AND P5, PT, R29.reuse, 128, PT ;  /* 0x430000001d00780b */ /* 0x040fe40003fa4000 */
[----:B------:R-:W-:Y:S02]  /*09f0*/  FSETP.GEU.AND P6, PT, R29, -25, PT ;  /* 0xc1c800001d00780b */ /* 0x000fe40003fce000 */
[----:B------:R-:W-:Y:S01]  /*0a00*/  FSEL R15, R15, +INF , !P5 ;  /* 0x7f8000000f0f7808 */ /* 0x000fe20006800000 */
[----:B------:R-:W-:-:S06]  /*0a10*/  FADD R25, R22, R22 ;  /* 0x0000001616197221 */ /* 0x000fcc0000000000 */
[----:B------:R-:W-:Y:S02]  /*0a20*/  @P4 FSEL R25, R15, -1, P6 ;  /* 0xbf8000000f194808 */ /* 0x000fe40003000000 */
[----:B------:R-:W-:Y:S02]  /*0a30*/  FSEL R15, R21, R14, P2 ;  /* 0x0000000e150f7208 */ /* 0x000fe40001000000 */
[----:B------:R-:W-:Y:S01]  /*0a40*/  FSEL R14, R20, R13, P3 ;  /* 0x0000000d140e7208 */ /* 0x000fe20001800000 */
[--C-:B--2---:R-:W-:Y:S01]  /*0a50*/  FADD R16, R16, R23.reuse ;  /* 0x0000001710107221 */ /* 0x104fe20000000000 */
[--C-:B------:R-:W-:Y:S01]  /*0a60*/  FADD R17, R17, R23.reuse ;  /* 0x0000001711117221 */ /* 0x100fe20000000000 */
[--C-:B------:R-:W-:Y:S01]  /*0a70*/  FADD R18, R18, R23.reuse ;  /* 0x0000001712127221 */ /* 0x100fe20000000000 */
[----:B------:R-:W-:Y:S01]  /*0a80*/  FADD R19, R19, R23 ;  /* 0x0000001713137221 */ /* 0x000fe20000000000 */
[----:B---3--:R-:W-:-:S04]  /*0a90*/  FADD R23, R8, R16 ;  /* 0x0000001008177221 */ /* 0x008fc80000000000 */
[----:B------:R-:W-:Y:S01]  /*0aa0*/  FMUL R24, R23, 1.4426950216293334961 ;  /* 0x3fb8aa3b17187820 */ /* 0x000fe20000400000 */
[----:B------:R-:W-:-:S05]  /*0ab0*/  FSETP.GT.AND P4, PT, R16, -R8, PT ;  /* 0x800000081000720b */ /* 0x000fca0003f84000 */
[----:B------:R-:W1:Y:S01]  /*0ac0*/  FRND R24, R24 ;  /* 0x0000001800187307 */ /* 0x000e620000201000 */
[----:B------:R-:W-:-:S05]  /*0ad0*/  FADD.FTZ R8, |R23|, -RZ ;  /* 0x800000ff17087221 */ /* 0x000fca0000010200 */
[----:B------:R-:W-:-:S04]  /*0ae0*/  FSETP.GEU.AND P5, PT, R8, 0.40999999642372131348, PT ;  /* 0x3ed1eb850800780b */ /* 0x000fc80003fae000 */
[----:B-1----:R-:W-:-:S05]  /*0af0*/  FSEL R8, R24, RZ, P5 ;  /* 0x000000ff18087208 */ /* 0x002fca0002800000 */
[C---:B------:R-:W-:Y:S01]  /*0b00*/  FFMA.FTZ R21, -R8.reuse, 0.693145751953125, R23 ;  /* 0x3f31720008157823 */ /* 0x040fe20000010117 */
[----:B------:R-:W-:-:S03]  /*0b10*/  FSETP.NEU.AND P5, PT, R8, 128, PT ;  /* 0x430000000800780b */ /* 0x000fc60003fad000 */
[C---:B------:R-:W-:Y:S01]  /*0b20*/  FFMA.FTZ R13, -R8.reuse, 1.428606765330187045e-06, R21 ;  /* 0x35bfbe8e080d7823 */ /* 0x040fe20000010115 */
[----:B------:R-:W-:-:S03]  /*0b30*/  FSEL R20, R8, 127, P5 ;  /* 0x42fe000008147808 */ /* 0x000fc60002800000 */
[----:B------:R-:W-:-:S03]  /*0b40*/  FFMA.FTZ R26, R13, R2, 0.0083824126049876213074 ;  /* 0x3c0956630d1a7423 */ /* 0x000fc60000010002 */
[----:B------:R-:W1:Y:S01]  /*0b50*/  MUFU.EX2 R20, R20 ;  /* 0x0000001400147308 */ /* 0x000e620000000800 */
[----:B------:R-:W-:-:S04]  /*0b60*/  FFMA.FTZ R26, R13, R26, 0.041667830199003219604 ;  /* 0x3d2aabe30d1a7423 */ /* 0x000fc8000001001a */
[----:B------:R-:W-:-:S04]  /*0b70*/  FFMA.FTZ R26, R13, R26, 0.16666397452354431152 ;  /* 0x3e2aa9f60d1a7423 */ /* 0x000fc8000001001a */
[----:B------:R-:W-:-:S04]  /*0b80*/  FFMA.FTZ R26, R13, R26, 0.49999994039535522461 ;  /* 0x3efffffe0d1a7423 */ /* 0x000fc8000001001a */
[----:B------:R-:W-:Y:S01]  /*0b90*/  FMUL R26, R13, R26 ;  /* 0x0000001a0d1a7220 */ /* 0x000fe20000400000 */
[----:B------:R-:W-:Y:S01]  /*0ba0*/  FSETP.GT.AND P2, PT, R17, -R9, PT ;  /* 0x800000091100720b */ /* 0x000fe20003f44000 */
[----:B-1----:R-:W-:Y:S01]  /*0bb0*/  FADD R21, R20, -1 ;  /* 0xbf80000014157421 */ /* 0x002fe20000000000 */
[----:B------:R-:W-:Y:S01]  /*0bc0*/  FADD R9, R9, R17 ;  /* 0x0000001109097221 */ /* 0x000fe20000000000 */
[----:B------:R-:W-:-:S04]  /*0bd0*/  FFMA.FTZ R13, R13, R26, R13 ;  /* 0x0000001a0d0d7223 */ /* 0x000fc8000001000d */
[----:B------:R-:W-:Y:S01]  /*0be0*/  FFMA.FTZ R13, R20, R13, R21 ;  /* 0x0000000d140d7223 */ /* 0x000fe20000010015 */
[----:B------:R-:W-:-:S06]  /*0bf0*/  FMUL R21, R9, 1.4426950216293334961 ;  /* 0x3fb8aa3b09157820 */ /* 0x000fcc0000400000 */
[----:B------:R-:W1:Y:S01]  /*0c00*/  FRND R21, R21 ;  /* 0x0000001500157307 */ /* 0x000e620000201000 */
[----:B------:R-:W-:Y:S01]  /*0c10*/  FADD.FTZ R20, |R9|, -RZ ;  /* 0x800000ff09147221 */ /* 0x000fe20000010200 */
[----:B------:R-:W-:-:S04]  /*0c20*/  FSETP.NEU.AND P3, PT, R23, RZ, PT ;  /* 0x000000ff1700720b */ /* 0x000fc80003f6d000 */
[----:B------:R-:W-:Y:S02]  /*0c30*/  FSETP.GEU.AND P6, PT, R20, 0.40999999642372131348, PT ;  /* 0x3ed1eb851400780b */ /* 0x000fe40003fce000 */
[----:B------:R-:W-:Y:S01]  /*0c40*/  FSEL R8, R8, 127, P5 ;  /* 0x42fe000008087808 */ /* 0x000fe20002800000 */
[----:B------:R-:W-:-:S03]  /*0c50*/  @!P5 FADD R13, R13, R13 ;  /* 0x0000000d0d0dd221 */ /* 0x000fc60000000000 */
[C---:B------:R-:W-:Y:S02]  /*0c60*/  FSETP.GT.AND P5, PT, R8.reuse, 128, PT ;  /* 0x430000000800780b */ /* 0x040fe40003fa4000 */
[----:B-1----:R-:W-:Y:S02]  /*0c70*/  FSEL R20, R21, RZ, P6 ;  /* 0x000000ff15147208 */ /* 0x002fe40003000000 */
[----:B------:R-:W-:-:S03]  /*0c80*/  FSETP.GEU.AND P6, PT, R8, -25, PT ;  /* 0xc1c800000800780b */ /* 0x000fc60003fce000 */
[C---:B------:R-:W-:Y:S01]  /*0c90*/  FFMA.FTZ R27, -R20.reuse, 0.693145751953125, R9 ;  /* 0x3f317200141b7823 */ /* 0x040fe20000010109 */
[----:B------:R-:W-:Y:S01]  /*0ca0*/  FSEL R24, R13, +INF , !P5 ;  /* 0x7f8000000d187808 */ /* 0x000fe20006800000 */
[----:B------:R-:W-:Y:S02]  /*0cb0*/  FADD R8, R23, R23 ;  /* 0x0000001717087221 */ /* 0x000fe40000000000 */
[----:B------:R-:W-:Y:S01]  /*0cc0*/  FFMA.FTZ R13, -R20, 1.428606765330187045e-06, R27 ;  /* 0x35bfbe8e140d7823 */ /* 0x000fe2000001011b */
[----:B------:R-:W-:Y:S02]  /*0cd0*/  @P3 FSEL R8, R24, -1, P6 ;  /* 0xbf80000018083808 */ /* 0x000fe40003000000 */
[----:B------:R-:W-:Y:S01]  /*0ce0*/  FSETP.NEU.AND P3, PT, R20, 128, PT ;  /* 0x430000001400780b */ /* 0x000fe20003f6d000 */
[----:B------:R-:W-:-:S03]  /*0cf0*/  FFMA.FTZ R24, R13, R2, 0.0083824126049876213074 ;  /* 0x3c0956630d187423 */ /* 0x000fc60000010002 */
[----:B------:R-:W-:Y:S01]  /*0d00*/  FSEL R20, R20, 127, P3 ;  /* 0x42fe000014147808 */ /* 0x000fe20001800000 */
[----:B------:R-:W-:-:S03]  /*0d10*/  FFMA.FTZ R24, R13, R24, 0.041667830199003219604 ;  /* 0x3d2aabe30d187423 */ /* 0x000fc60000010018 */
[----:B------:R-:W1:Y:S01]  /*0d20*/  MUFU.EX2 R21, R20 ;  /* 0x0000001400157308 */ /* 0x000e620000000800 */
[----:B------:R-:W-:-:S04]  /*0d30*/  FFMA.FTZ R24, R13, R24, 0.16666397452354431152 ;  /* 0x3e2aa9f60d187423 */ /* 0x000fc80000010018 */
[----:B------:R-:W-:-:S04]  /*0d40*/  FFMA.FTZ R24, R13, R24, 0.49999994039535522461 ;  /* 0x3efffffe0d187423 */ /* 0x000fc80000010018 */
[----:B------:R-:W-:-:S04]  /*0d50*/  FMUL R24, R13, R24 ;  /* 0x000000180d187220 */ /* 0x000fc80000400000 */
[----:B------:R-:W-:Y:S01]  /*0d60*/  FFMA.FTZ R24, R13, R24, R13 ;  /* 0x000000180d187223 */ /* 0x000fe2000001000d */
[----:B------:R-:W-:Y:S01]  /*0d70*/  FSEL R13, R3, R12, P0 ;  /* 0x0000000c030d7208 */ /* 0x000fe20000000000 */
[C---:B-1----:R-:W-:Y:S01]  /*0d80*/  FADD R12, R21.reuse, -1 ;  /* 0xbf800000150c7421 */ /* 0x042fe20000000000 */
[----:B------:R-:W-:Y:S01]  /*0d90*/  FSETP.GT.AND P0, PT, R18, -R10, PT ;  /* 0x8000000a1200720b */ /* 0x000fe20003f04000 */
[----:B------:R-:W-:Y:S02]  /*0da0*/  FADD R10, R10, R18 ;  /* 0x000000120a0a7221 */ /* 0x000fe40000000000 */
[----:B------:R-:W-:Y:S02]  /*0db0*/  FFMA.FTZ R3, R21, R24, R12 ;  /* 0x0000001815037223 */ /* 0x000fe4000001000c */
[----:B------:R-:W-:-:S06]  /*0dc0*/  FMUL R12, R10, 1.4426950216293334961 ;  /* 0x3fb8aa3b0a0c7820 */ /* 0x000fcc0000400000 */
[----:B------:R-:W1:Y:S01]  /*0dd0*/  FRND R12, R12 ;  /* 0x0000000c000c7307 */ /* 0x000e620000201000 */
[----:B------:R-:W-:Y:S01]  /*0de0*/  FADD.FTZ R21, |R10|, -RZ ;  /* 0x800000ff0a157221 */ /* 0x000fe20000010200 */
[----:B------:R-:W-:-:S04]  /*0df0*/  FSETP.NEU.AND P5, PT, R9, RZ, PT ;  /* 0x000000ff0900720b */ /* 0x000fc80003fad000 */
[----:B------:R-:W-:Y:S01]  /*0e00*/  FSETP.GEU.AND P6, PT, R21, 0.40999999642372131348, PT ;  /* 0x3ed1eb851500780b */ /* 0x000fe20003fce000 */
[----:B------:R-:W-:Y:S01]  /*0e10*/  @!P3 FADD R3, R3, R3 ;  /* 0x000000030303b221 */ /* 0x000fe20000000000 */
[----:B------:R-:W-:Y:S02]  /*0e20*/  FSETP.GT.AND P3, PT, R20, 128, PT ;  /* 0x430000001400780b */ /* 0x000fe40003f64000 */
[----:B-1----:R-:W-:Y:S02]  /*0e30*/  FSEL R21, R12, RZ, P6 ;  /* 0x000000ff0c157208 */ /* 0x002fe40003000000 */
[----:B------:R-:W-:-:S03]  /*0e40*/  FSETP.GEU.AND P6, PT, R20, -25, PT ;  /* 0xc1c800001400780b */ /* 0x000fc60003fce000 */
[----:B------:R-:W-:Y:S01]  /*0e50*/  FFMA.FTZ R24, -R21, 0.693145751953125, R10 ;  /* 0x3f31720015187823 */ /* 0x000fe2000001010a */
        /* <DEDUP_REMOVED lines=14> */
[----:B-1----:R-:W-:Y:S01]  /*0f40*/  FADD R22, R21, -1 ;  /* 0xbf80000015167421 */ /* 0x002fe20000000000 */
[----:B------:R-:W-:Y:S01]  /*0f50*/  FSETP.GT.AND P1, PT, R19, -R11, PT ;  /* 0x8000000b1300720b */ /* 0x000fe20003f24000 */
[----:B------:R-:W-:Y:S02]  /*0f60*/  FADD R11, R11, R19 ;  /* 0x000000130b0b7221 */ /* 0x000fe40000000000 */
[----:B------:R-:W-:Y:S02]  /*0f70*/  FFMA.FTZ R24, R21, R24, R22 ;  /* 0x0000001815187223 */ /* 0x000fe40000010016 */
[----:B------:R-:W-:-:S06]  /*0f80*/  FMUL R22, R11, 1.4426950216293334961 ;  /* 0x3fb8aa3b0b167820 */ /* 0x000fcc0000400000 */
[----:B------:R-:W1:Y:S01]  /*0f90*/  FRND R22, R22 ;  /* 0x0000001600167307 */ /* 0x000e620000201000 */
[----:B------:R-:W-:Y:S01]  /*0fa0*/  FADD.FTZ R21, |R11|, -RZ ;  /* 0x800000ff0b157221 */ /* 0x000fe20000010200 */
[----:B------:R-:W-:Y:S01]  /*0fb0*/  @!P5 FADD R24, R24, R24 ;  /* 0x000000181818d221 */ /* 0x000fe20000000000 */
[----:B------:R-:W-:-:S03]  /*0fc0*/  FSETP.GT.AND P6, PT, R3, 128, PT ;  /* 0x430000000300780b */ /* 0x000fc60003fc4000 */
[----:B------:R-:W-:Y:S02]  /*0fd0*/  FSETP.GEU.AND P5, PT, R21, 0.40999999642372131348, PT ;  /* 0x3ed1eb851500780b */ /* 0x000fe40003fae000 */
[----:B------:R-:W-:Y:S02]  /*0fe0*/  FSEL R25, R24, +INF , !P6 ;  /* 0x7f80000018197808 */ /* 0x000fe40007000000 */
[----:B------:R-:W-:Y:S02]  /*0ff0*/  FSETP.GEU.AND P6, PT, R3, -25, PT ;  /* 0xc1c800000300780b */ /* 0x000fe40003fce000 */
[----:B-1----:R-:W-:-:S05]  /*1000*/  FSEL R24, R22, RZ, P5 ;  /* 0x000000ff16187208 */ /* 0x002fca0002800000 */
[C---:B------:R-:W-:Y:S01]  /*1010*/  FFMA.FTZ R3, -R24.reuse, 0.693145751953125, R11 ;  /* 0x3f31720018037823 */ /* 0x040fe2000001010b */
[----:B------:R-:W-:-:S03]  /*1020*/  FSETP.NEU.AND P5, PT, R24, 128, PT ;  /* 0x430000001800780b */ /* 0x000fc60003fad000 */
[C---:B------:R-:W-:Y:S01]  /*1030*/  FFMA.FTZ R3, -R24.reuse, 1.428606765330187045e-06, R3 ;  /* 0x35bfbe8e18037823 */ /* 0x040fe20000010103 */
[----:B------:R-:W-:-:S03]  /*1040*/  FSEL R22, R24, 127, P5 ;  /* 0x42fe000018167808 */ /* 0x000fc60002800000 */
[----:B------:R-:W-:Y:S01]  /*1050*/  FFMA.FTZ R2, R3, R2, 0.0083824126049876213074 ;  /* 0x3c09566303027423 */ /* 0x000fe20000010002 */
[----:B------:R-:W-:-:S03]  /*1060*/  FSETP.NEU.AND P3, PT, R10, RZ, PT ;  /* 0x000000ff0a00720b */ /* 0x000fc60003f6d000 */
[C---:B------:R-:W-:Y:S02]  /*1070*/  FFMA.FTZ R24, R3.reuse, R2, 0.041667830199003219604 ;  /* 0x3d2aabe303187423 */ /* 0x040fe40000010002 */
[----:B------:R-:W1:Y:S02]  /*1080*/  MUFU.EX2 R2, R22 ;  /* 0x0000001600027308 */ /* 0x000e640000000800 */
[----:B------:R-:W-:-:S04]  /*1090*/  FFMA.FTZ R24, R3, R24, 0.16666397452354431152 ;  /* 0x3e2aa9f603187423 */ /* 0x000fc80000010018 */
[----:B------:R-:W-:Y:S01]  /*10a0*/  FFMA.FTZ R24, R3, R24, 0.49999994039535522461 ;  /* 0x3efffffe03187423 */ /* 0x000fe20000010018 */
[----:B------:R-:W-:-:S03]  /*10b0*/  FADD R21, R10, R10 ;  /* 0x0000000a0a157221 */ /* 0x000fc60000000000 */
[----:B------:R-:W-:Y:S01]  /*10c0*/  FMUL R24, R3, R24 ;  /* 0x0000001803187220 */ /* 0x000fe20000400000 */
[----:B------:R-:W-:-:S03]  /*10d0*/  @P3 FSEL R21, R25, -1, P6 ;  /* 0xbf80000019153808 */ /* 0x000fc60003000000 */
[----:B------:R-:W-:Y:S01]  /*10e0*/  FFMA.FTZ R3, R3, R24, R3 ;  /* 0x0000001803037223 */ /* 0x000fe20000010003 */
[----:B-1----:R-:W-:-:S04]  /*10f0*/  FADD R25, R2, -1 ;  /* 0xbf80000002197421 */ /* 0x002fc80000000000 */
[----:B------:R-:W-:Y:S02]  /*1100*/  FFMA.FTZ R25, R2, R3, R25 ;  /* 0x0000000302197223 */ /* 0x000fe40000010019 */
[----:B------:R-:W1:Y:S01]  /*1110*/  LDC.64 R2, c[0x0][0x228] ;  /* 0x00008a00ff027b82 */ /* 0x000e620000000a00 */
[----:B------:R-:W-:Y:S01]  /*1120*/  FSETP.NEU.AND P3, PT, R11, RZ, PT ;  /* 0x000000ff0b00720b */ /* 0x000fe20003f6d000 */
[----:B------:R-:W-:Y:S01]  /*1130*/  @!P5 FADD R25, R25, R25 ;  /* 0x000000191919d221 */ /* 0x000fe20000000000 */
[C---:B------:R-:W-:Y:S02]  /*1140*/  FSETP.GT.AND P5, PT, R22.reuse, 128, PT ;  /* 0x430000001600780b */ /* 0x040fe40003fa4000 */
[----:B------:R-:W-:Y:S02]  /*1150*/  FSETP.GEU.AND P6, PT, R22, -25, PT ;  /* 0xc1c800001600780b */ /* 0x000fe40003fce000 */
[----:B------:R-:W-:-:S04]  /*1160*/  FSEL R22, R25, +INF , !P5 ;  /* 0x7f80000019167808 */ /* 0x000fc80006800000 */
[----:B------:R-:W-:-:S03]  /*1170*/  FSEL R22, R22, -1, P6 ;  /* 0xbf80000016167808 */ /* 0x000fc60003000000 */
[----:B------:R-:W-:Y:S01]  /*1180*/  @!P3 FADD R22, R11, R11 ;  /* 0x0000000b0b16b221 */ /* 0x000fe20000000000 */
[----:B------:R-:W-:Y:S02]  /*1190*/  FSEL R8, R23, R8, P4 ;  /* 0x0000000817087208 */ /* 0x000fe40002000000 */
[----:B------:R-:W-:Y:S02]  /*11a0*/  FSEL R9, R9, R20, P2 ;  /* 0x0000001409097208 */ /* 0x000fe40001000000 */
[----:B------:R-:W-:Y:S02]  /*11b0*/  FSEL R10, R10, R21, P0 ;  /* 0x000000150a0a7208 */ /* 0x000fe40000000000 */
[----:B------:R-:W-:Y:S01]  /*11c0*/  FSEL R11, R11, R22, P1 ;  /* 0x000000160b0b7208 */ /* 0x000fe20000800000 */
[----:B-1----:R-:W-:Y:S01]  /*11d0*/  IMAD.WIDE R2, R0, 0x4, R2 ;  /* 0x0000000400027825 */ /* 0x002fe200078e0202 */
[----:B------:R-:W-:Y:S04]  /*11e0*/  STG.E.128 desc[UR4][R30.64], R4 ;  /* 0x000000041e007986 */ /* 0x000fe8000c101d04 */
[----:B------:R-:W-:Y:S04]  /*11f0*/  STG.E.128 desc[UR4][R30.64+0x800], R16 ;  /* 0x000800101e007986 */ /* 0x000fe8000c101d04 */
[----:B------:R-:W-:Y:S04]  /*1200*/  STG.E.128 desc[UR4][R2.64], R12 ;  /* 0x0000000c02007986 */ /* 0x000fe8000c101d04 */
[----:B------:R-:W-:Y:S01]  /*1210*/  STG.E.128 desc[UR4][R2.64+0x800], R8 ;  /* 0x0008000802007986 */ /* 0x000fe2000c101d04 */
[----:B------:R-:W-:Y:S05]  /*1220*/  EXIT ;  /* 0x000000000000794d */ /* 0x000fea0003800000 */
.L_x_0:
[----:B------:R-:W-:-:S00]  /*1230*/  BRA `(.L_x_0) ;  /* 0xfffffffc00fc7947 */ /* 0x000fc0000383ffff */
[----:B------:R-:W-:-:S00]  /*1240*/  NOP ;  /* 0x0000000000007918 */ /* 0x000fc00000000000 */
        /* <DEDUP_REMOVED lines=11> */
.L_x_1:


//--------------------- .nv.global.init           --------------------------
	.section	.nv.global.init,"aw",@progbits
.nv.global.init:
	.type		_$_str,@object
	.size		_$_str,(.L_0 - _$_str)
_$_str:
        /*0000*/ 	.byte	0x5f, 0x5f, 0x43, 0x55, 0x44, 0x41, 0x5f, 0x46, 0x54, 0x5a, 0x00
.L_0:


//--------------------- .nv.constant0.triton_poi_fused_add_convolution_elu_37 --------------------------
	.section	.nv.constant0.triton_poi_fused_add_convolution_elu_37,"a",@progbits
	.sectionflags	@""
	.align	4
.nv.constant0.triton_poi_fused_add_convolution_elu_37:
	.zero		564
